//
// Generated by NVIDIA NVVM Compiler
//
// Compiler Build ID: CL-36424714
// Cuda compilation tools, release 13.0, V13.0.88
// Based on NVVM 20.0.0
//

.version 9.0
.target sm_100
.address_size 64

	// .globl	sconv_fprop_K64_N64
// _ZZ19sconv_fprop_K64_N64E5share has been demoted

.visible .entry sconv_fprop_K64_N64(
	.param .u64 .ptr .align 1 sconv_fprop_K64_N64_param_0,
	.param .u64 .ptr .align 1 sconv_fprop_K64_N64_param_1,
	.param .u64 .ptr .align 1 sconv_fprop_K64_N64_param_2,
	.param .u64 .ptr .align 1 sconv_fprop_K64_N64_param_3,
	.param .f32 sconv_fprop_K64_N64_param_4,
	.param .u32 sconv_fprop_K64_N64_param_5,
	.param .u32 sconv_fprop_K64_N64_param_6,
	.param .u32 sconv_fprop_K64_N64_param_7,
	.param .u32 sconv_fprop_K64_N64_param_8,
	.param .u32 sconv_fprop_K64_N64_param_9,
	.param .u32 sconv_fprop_K64_N64_param_10,
	.param .u32 sconv_fprop_K64_N64_param_11,
	.param .u32 sconv_fprop_K64_N64_param_12,
	.param .u32 sconv_fprop_K64_N64_param_13,
	.param .u32 sconv_fprop_K64_N64_param_14,
	.param .u32 sconv_fprop_K64_N64_param_15,
	.param .u32 sconv_fprop_K64_N64_param_16,
	.param .u32 sconv_fprop_K64_N64_param_17,
	.param .u32 sconv_fprop_K64_N64_param_18,
	.param .u32 sconv_fprop_K64_N64_param_19,
	.param .u32 sconv_fprop_K64_N64_param_20,
	.param .u32 sconv_fprop_K64_N64_param_21,
	.param .u32 sconv_fprop_K64_N64_param_22,
	.param .u32 sconv_fprop_K64_N64_param_23,
	.param .u32 sconv_fprop_K64_N64_param_24,
	.param .u32 sconv_fprop_K64_N64_param_25,
	.param .u32 sconv_fprop_K64_N64_param_26,
	.param .u32 sconv_fprop_K64_N64_param_27,
	.param .u32 sconv_fprop_K64_N64_param_28,
	.param .u32 sconv_fprop_K64_N64_param_29,
	.param .u32 sconv_fprop_K64_N64_param_30,
	.param .u32 sconv_fprop_K64_N64_param_31,
	.param .u32 sconv_fprop_K64_N64_param_32,
	.param .u32 sconv_fprop_K64_N64_param_33,
	.param .u32 sconv_fprop_K64_N64_param_34,
	.param .u32 sconv_fprop_K64_N64_param_35,
	.param .u32 sconv_fprop_K64_N64_param_36
)
{
	.reg .b32 	%r<7>;
	.reg .b32 	%f<2>;
	.reg .b64 	%rd<5>;
	// demoted variable
	.shared .align 4 .b8 _ZZ19sconv_fprop_K64_N64E5share[8224];
	ld.param.u64 	%rd1, [sconv_fprop_K64_N64_param_0];
	ld.param.u64 	%rd2, [sconv_fprop_K64_N64_param_1];
	cvta.to.global.u64 	%rd3, %rd1;
	cvta.to.global.u64 	%rd4, %rd2;
	mov.u32 	%r1, %tid.x;
	shl.b32 	%r2, %r1, 2;
	mov.u32 	%r3, _ZZ19sconv_fprop_K64_N64E5share;
	add.s32 	%r4, %r3, %r2;
	mov.b32 	%r5, 1065353216;
	st.shared.u32 	[%r4], %r5;
	sub.s32 	%r6, %r3, %r2;
	ld.shared.f32 	%f1, [%r6+252];
	st.global.f32 	[%rd4], %f1;
	st.global.f32 	[%rd3], %f1;
	ret;

}


// ===== COMPILED SASS (sm_100) =====

	.target	sm_100

	.elftype	@"ET_EXEC"


//--------------------- .note.nv.tkinfo           --------------------------
	.section	.note.nv.tkinfo,"",@"SHT_NOTE"
	.sectionflags	@"SHF_NOTE_NV_TKINFO"
	.tkinfo
        /*0018*/ 	.word	0x00000002
        /*0030*/ 	.string	""
        /*0030*/ 	.string	"ptxas"
        /*0030*/ 	.string	"Cuda compilation tools, release 13.0, V13.0.88"
        /*0030*/ 	.string	"Build cuda_13.0.r13.0/compiler.36424714_0"
        /*0030*/ 	.string	"-arch sm_100 -m 64 "



//--------------------- .note.nv.cuinfo           --------------------------
	.section	.note.nv.cuinfo,"",@"SHT_NOTE"
	.sectionflags	@"SHF_NOTE_NV_CUINFO"
        /*0018*/ 	.short	0x0002
        /*001a*/ 	.short	0x0064
        /*001c*/ 	.short	0x0082
	.zero		2


//--------------------- .nv.info                  --------------------------
	.section	.nv.info,"",@"SHT_CUDA_INFO"
	.align	4


	//----- nvinfo : EIATTR_REGCOUNT
	.align		4
        /*0000*/ 	.byte	0x04, 0x2f
        /*0002*/ 	.short	(.L_1 - .L_0)
	.align		4
.L_0:
        /*0004*/ 	.word	index@(sconv_fprop_K64_N64)
        /*0008*/ 	.word	0x0000000c


	//----- nvinfo : EIATTR_FRAME_SIZE
	.align		4
.L_1:
        /*000c*/ 	.byte	0x04, 0x11
        /*000e*/ 	.short	(.L_3 - .L_2)
	.align		4
.L_2:
        /*0010*/ 	.word	index@(sconv_fprop_K64_N64)
        /*0014*/ 	.word	0x00000000


	//----- nvinfo : EIATTR_MIN_STACK_SIZE
	.align		4
.L_3:
        /*0018*/ 	.byte	0x04, 0x12
        /*001a*/ 	.short	(.L_5 - .L_4)
	.align		4
.L_4:
        /*001c*/ 	.word	index@(sconv_fprop_K64_N64)
        /*0020*/ 	.word	0x00000000
.L_5:


//--------------------- .nv.compat                --------------------------
	.section	.nv.compat,"",@"SHT_CUDA_COMPAT_INFO"
	.align	4
        /*0000*/ 	.byte	0x02, 0x09, 0x00, 0x00, 0x02, 0x02, 0x01, 0x00, 0x02, 0x05, 0x05, 0x00, 0x03, 0x07, 0x01, 0x01
        /*0010*/ 	.byte	0x02, 0x03, 0x00, 0x00, 0x02, 0x06, 0x01, 0x00, 0x04, 0x0b, 0x08, 0x00, 0x09, 0x00, 0x00, 0x00
        /*0020*/ 	.byte	0x00, 0x00, 0x00, 0x00


//--------------------- .nv.info.sconv_fprop_K64_N64 --------------------------
	.section	.nv.info.sconv_fprop_K64_N64,"",@"SHT_CUDA_INFO"
	.sectionflags	@""
	.align	4


	//----- nvinfo : EIATTR_CUDA_API_VERSION
	.align		4
        /*0000*/ 	.byte	0x04, 0x37
        /*0002*/ 	.short	(.L_7 - .L_6)
.L_6:
        /*0004*/ 	.word	0x00000082


	//----- nvinfo : EIATTR_KPARAM_INFO
	.align		4
.L_7:
        /*0008*/ 	.byte	0x04, 0x17
        /*000a*/ 	.short	(.L_9 - .L_8)
.L_8:
        /*000c*/ 	.word	0x00000000
        /*0010*/ 	.short	0x0024
        /*0012*/ 	.short	0x00a0
        /*0014*/ 	.byte	0x00, 0xf0, 0x11, 0x00


	//----- nvinfo : EIATTR_KPARAM_INFO
	.align		4
.L_9:
        /*0018*/ 	.byte	0x04, 0x17
        /*001a*/ 	.short	(.L_11 - .L_10)
.L_10:
        /*001c*/ 	.word	0x00000000
        /*0020*/ 	.short	0x0023
        /*0022*/ 	.short	0x009c
        /*0024*/ 	.byte	0x00, 0xf0, 0x11, 0x00


	//----- nvinfo : EIATTR_KPARAM_INFO
	.align		4
.L_11:
        /*0028*/ 	.byte	0x04, 0x17
        /*002a*/ 	.short	(.L_13 - .L_12)
.L_12:
        /*002c*/ 	.word	0x00000000
        /*0030*/ 	.short	0x0022
        /*0032*/ 	.short	0x0098
        /*0034*/ 	.byte	0x00, 0xf0, 0x11, 0x00


	//----- nvinfo : EIATTR_KPARAM_INFO
	.align		4
.L_13:
        /*0038*/ 	.byte	0x04, 0x17
        /*003a*/ 	.short	(.L_15 - .L_14)
.L_14:
        /*003c*/ 	.word	0x00000000
        /*0040*/ 	.short	0x0021
        /*0042*/ 	.short	0x0094
        /*0044*/ 	.byte	0x00, 0xf0, 0x11, 0x00


	//----- nvinfo : EIATTR_KPARAM_INFO
	.align		4
.L_15:
        /*0048*/ 	.byte	0x04, 0x17
        /*004a*/ 	.short	(.L_17 - .L_16)
.L_16:
        /*004c*/ 	.word	0x00000000
        /*0050*/ 	.short	0x0020
        /*0052*/ 	.short	0x0090
        /*0054*/ 	.byte	0x00, 0xf0, 0x11, 0x00


	//----- nvinfo : EIATTR_KPARAM_INFO
	.align		4
.L_17:
        /*0058*/ 	.byte	0x04, 0x17
        /*005a*/ 	.short	(.L_19 - .L_18)
.L_18:
        /*005c*/ 	.word	0x00000000
        /*0060*/ 	.short	0x001f
        /*0062*/ 	.short	0x008c
        /*0064*/ 	.byte	0x00, 0xf0, 0x11, 0x00


	//----- nvinfo : EIATTR_KPARAM_INFO
	.align		4
.L_19:
        /*0068*/ 	.byte	0x04, 0x17
        /*006a*/ 	.short	(.L_21 - .L_20)
.L_20:
        /*006c*/ 	.word	0x00000000
        /*0070*/ 	.short	0x001e
        /*0072*/ 	.short	0x0088
        /*0074*/ 	.byte	0x00, 0xf0, 0x11, 0x00


	//----- nvinfo : EIATTR_KPARAM_INFO
	.align		4
.L_21:
        /*0078*/ 	.byte	0x04, 0x17
        /*007a*/ 	.short	(.L_23 - .L_22)
.L_22:
        /*007c*/ 	.word	0x00000000
        /*0080*/ 	.short	0x001d
        /*0082*/ 	.short	0x0084
        /*0084*/ 	.byte	0x00, 0xf0, 0x11, 0x00


	//----- nvinfo : EIATTR_KPARAM_INFO
	.align		4
.L_23:
        /*0088*/ 	.byte	0x04, 0x17
        /*008a*/ 	.short	(.L_25 - .L_24)
.L_24:
        /*008c*/ 	.word	0x00000000
        /*0090*/ 	.short	0x001c
        /*0092*/ 	.short	0x0080
        /*0094*/ 	.byte	0x00, 0xf0, 0x11, 0x00


	//----- nvinfo : EIATTR_KPARAM_INFO
	.align		4
.L_25:
        /*0098*/ 	.byte	0x04, 0x17
        /*009a*/ 	.short	(.L_27 - .L_26)
.L_26:
        /*009c*/ 	.word	0x00000000
        /*00a0*/ 	.short	0x001b
        /*00a2*/ 	.short	0x007c
        /*00a4*/ 	.byte	0x00, 0xf0, 0x11, 0x00


	//----- nvinfo : EIATTR_KPARAM_INFO
	.align		4
.L_27:
        /*00a8*/ 	.byte	0x04, 0x17
        /*00aa*/ 	.short	(.L_29 - .L_28)
.L_28:
        /*00ac*/ 	.word	0x00000000
        /*00b0*/ 	.short	0x001a
        /*00b2*/ 	.short	0x0078
        /*00b4*/ 	.byte	0x00, 0xf0, 0x11, 0x00


	//----- nvinfo : EIATTR_KPARAM_INFO
	.align		4
.L_29:
        /*00b8*/ 	.byte	0x04, 0x17
        /*00ba*/ 	.short	(.L_31 - .L_30)
.L_30:
        /*00bc*/ 	.word	0x00000000
        /*00c0*/ 	.short	0x0019
        /*00c2*/ 	.short	0x0074
        /*00c4*/ 	.byte	0x00, 0xf0, 0x11, 0x00


	//----- nvinfo : EIATTR_KPARAM_INFO
	.align		4
.L_31:
        /*00c8*/ 	.byte	0x04, 0x17
        /*00ca*/ 	.short	(.L_33 - .L_32)
.L_32:
        /*00cc*/ 	.word	0x00000000
        /*00d0*/ 	.short	0x0018
        /*00d2*/ 	.short	0x0070
        /*00d4*/ 	.byte	0x00, 0xf0, 0x11, 0x00


	//----- nvinfo : EIATTR_KPARAM_INFO
	.align		4
.L_33:
        /*00d8*/ 	.byte	0x04, 0x17
        /*00da*/ 	.short	(.L_35 - .L_34)
.L_34:
        /*00dc*/ 	.word	0x00000000
        /*00e0*/ 	.short	0x0017
        /*00e2*/ 	.short	0x006c
        /*00e4*/ 	.byte	0x00, 0xf0, 0x11, 0x00


	//----- nvinfo : EIATTR_KPARAM_INFO
	.align		4
.L_35:
        /*00e8*/ 	.byte	0x04, 0x17
        /*00ea*/ 	.short	(.L_37 - .L_36)
.L_36:
        /*00ec*/ 	.word	0x00000000
        /*00f0*/ 	.short	0x0016
        /*00f2*/ 	.short	0x0068
        /*00f4*/ 	.byte	0x00, 0xf0, 0x11, 0x00


	//----- nvinfo : EIATTR_KPARAM_INFO
	.align		4
.L_37:
        /*00f8*/ 	.byte	0x04, 0x17
        /*00fa*/ 	.short	(.L_39 - .L_38)
.L_38:
        /*00fc*/ 	.word	0x00000000
        /*0100*/ 	.short	0x0015
        /*0102*/ 	.short	0x0064
        /*0104*/ 	.byte	0x00, 0xf0, 0x11, 0x00


	//----- nvinfo : EIATTR_KPARAM_INFO
	.align		4
.L_39:
        /*0108*/ 	.byte	0x04, 0x17
        /*010a*/ 	.short	(.L_41 - .L_40)
.L_40:
        /*010c*/ 	.word	0x00000000
        /*0110*/ 	.short	0x0014
        /*0112*/ 	.short	0x0060
        /*0114*/ 	.byte	0x00, 0xf0, 0x11, 0x00


	//----- nvinfo : EIATTR_KPARAM_INFO
	.align		4
.L_41:
        /*0118*/ 	.byte	0x04, 0x17
        /*011a*/ 	.short	(.L_43 - .L_42)
.L_42:
        /*011c*/ 	.word	0x00000000
        /*0120*/ 	.short	0x0013
        /*0122*/ 	.short	0x005c
        /*0124*/ 	.byte	0x00, 0xf0, 0x11, 0x00


	//----- nvinfo : EIATTR_KPARAM_INFO
	.align		4
.L_43:
        /*0128*/ 	.byte	0x04, 0x17
        /*012a*/ 	.short	(.L_45 - .L_44)
.L_44:
        /*012c*/ 	.word	0x00000000
        /*0130*/ 	.short	0x0012
        /*0132*/ 	.short	0x0058
        /*0134*/ 	.byte	0x00, 0xf0, 0x11, 0x00


	//----- nvinfo : EIATTR_KPARAM_INFO
	.align		4
.L_45:
        /*0138*/ 	.byte	0x04, 0x17
        /*013a*/ 	.short	(.L_47 - .L_46)
.L_46:
        /*013c*/ 	.word	0x00000000
        /*0140*/ 	.short	0x0011
        /*0142*/ 	.short	0x0054
        /*0144*/ 	.byte	0x00, 0xf0, 0x11, 0x00


	//----- nvinfo : EIATTR_KPARAM_INFO
	.align		4
.L_47:
        /*0148*/ 	.byte	0x04, 0x17
        /*014a*/ 	.short	(.L_49 - .L_48)
.L_48:
        /*014c*/ 	.word	0x00000000
        /*0150*/ 	.short	0x0010
        /*0152*/ 	.short	0x0050
        /*0154*/ 	.byte	0x00, 0xf0, 0x11, 0x00


	//----- nvinfo : EIATTR_KPARAM_INFO
	.align		4
.L_49:
        /*0158*/ 	.byte	0x04, 0x17
        /*015a*/ 	.short	(.L_51 - .L_50)
.L_50:
        /*015c*/ 	.word	0x00000000
        /*0160*/ 	.short	0x000f
        /*0162*/ 	.short	0x004c
        /*0164*/ 	.byte	0x00, 0xf0, 0x11, 0x00


	//----- nvinfo : EIATTR_KPARAM_INFO
	.align		4
.L_51:
        /*0168*/ 	.byte	0x04, 0x17
        /*016a*/ 	.short	(.L_53 - .L_52)
.L_52:
        /*016c*/ 	.word	0x00000000
        /*0170*/ 	.short	0x000e
        /*0172*/ 	.short	0x0048
        /*0174*/ 	.byte	0x00, 0xf0, 0x11, 0x00


	//----- nvinfo : EIATTR_KPARAM_INFO
	.align		4
.L_53:
        /*0178*/ 	.byte	0x04, 0x17
        /*017a*/ 	.short	(.L_55 - .L_54)
.L_54:
        /*017c*/ 	.word	0x00000000
        /*0180*/ 	.short	0x000d
        /*0182*/ 	.short	0x0044
        /*0184*/ 	.byte	0x00, 0xf0, 0x11, 0x00


	//----- nvinfo : EIATTR_KPARAM_INFO
	.align		4
.L_55:
        /*0188*/ 	.byte	0x04, 0x17
        /*018a*/ 	.short	(.L_57 - .L_56)
.L_56:
        /*018c*/ 	.word	0x00000000
        /*0190*/ 	.short	0x000c
        /*0192*/ 	.short	0x0040
        /*0194*/ 	.byte	0x00, 0xf0, 0x11, 0x00


	//----- nvinfo : EIATTR_KPARAM_INFO
	.align		4
.L_57:
        /*0198*/ 	.byte	0x04, 0x17
        /*019a*/ 	.short	(.L_59 - .L_58)
.L_58:
        /*019c*/ 	.word	0x00000000
        /*01a0*/ 	.short	0x000b
        /*01a2*/ 	.short	0x003c
        /*01a4*/ 	.byte	0x00, 0xf0, 0x11, 0x00


	//----- nvinfo : EIATTR_KPARAM_INFO
	.align		4
.L_59:
        /*01a8*/ 	.byte	0x04, 0x17
        /*01aa*/ 	.short	(.L_61 - .L_60)
.L_60:
        /*01ac*/ 	.word	0x00000000
        /*01b0*/ 	.short	0x000a
        /*01b2*/ 	.short	0x0038
        /*01b4*/ 	.byte	0x00, 0xf0, 0x11, 0x00


	//----- nvinfo : EIATTR_KPARAM_INFO
	.align		4
.L_61:
        /*01b8*/ 	.byte	0x04, 0x17
        /*01ba*/ 	.short	(.L_63 - .L_62)
.L_62:
        /*01bc*/ 	.word	0x00000000
        /*01c0*/ 	.short	0x0009
        /*01c2*/ 	.short	0x0034
        /*01c4*/ 	.byte	0x00, 0xf0, 0x11, 0x00


	//----- nvinfo : EIATTR_KPARAM_INFO
	.align		4
.L_63:
        /*01c8*/ 	.byte	0x04, 0x17
        /*01ca*/ 	.short	(.L_65 - .L_64)
.L_64:
        /*01cc*/ 	.word	0x00000000
        /*01d0*/ 	.short	0x0008
        /*01d2*/ 	.short	0x0030
        /*01d4*/ 	.byte	0x00, 0xf0, 0x11, 0x00


	//----- nvinfo : EIATTR_KPARAM_INFO
	.align		4
.L_65:
        /*01d8*/ 	.byte	0x04, 0x17
        /*01da*/ 	.short	(.L_67 - .L_66)
.L_66:
        /*01dc*/ 	.word	0x00000000
        /*01e0*/ 	.short	0x0007
        /*01e2*/ 	.short	0x002c
        /*01e4*/ 	.byte	0x00, 0xf0, 0x11, 0x00


	//----- nvinfo : EIATTR_KPARAM_INFO
	.align		4
.L_67:
        /*01e8*/ 	.byte	0x04, 0x17
        /*01ea*/ 	.short	(.L_69 - .L_68)
.L_68:
        /*01ec*/ 	.word	0x00000000
        /*01f0*/ 	.short	0x0006
        /*01f2*/ 	.short	0x0028
        /*01f4*/ 	.byte	0x00, 0xf0, 0x11, 0x00


	//----- nvinfo : EIATTR_KPARAM_INFO
	.align		4
.L_69:
        /*01f8*/ 	.byte	0x04, 0x17
        /*01fa*/ 	.short	(.L_71 - .L_70)
.L_70:
        /*01fc*/ 	.word	0x00000000
        /*0200*/ 	.short	0x0005
        /*0202*/ 	.short	0x0024
        /*0204*/ 	.byte	0x00, 0xf0, 0x11, 0x00


	//----- nvinfo : EIATTR_KPARAM_INFO
	.align		4
.L_71:
        /*0208*/ 	.byte	0x04, 0x17
        /*020a*/ 	.short	(.L_73 - .L_72)
.L_72:
        /*020c*/ 	.word	0x00000000
        /*0210*/ 	.short	0x0004
        /*0212*/ 	.short	0x0020
        /*0214*/ 	.byte	0x00, 0xf0, 0x11, 0x00


	//----- nvinfo : EIATTR_KPARAM_INFO
	.align		4
.L_73:
        /*0218*/ 	.byte	0x04, 0x17
        /*021a*/ 	.short	(.L_75 - .L_74)
.L_74:
        /*021c*/ 	.word	0x00000000
        /*0220*/ 	.short	0x0003
        /*0222*/ 	.short	0x0018
        /*0224*/ 	.byte	0x00, 0xf5, 0x21, 0x00


	//----- nvinfo : EIATTR_KPARAM_INFO
	.align		4
.L_75:
        /*0228*/ 	.byte	0x04, 0x17
        /*022a*/ 	.short	(.L_77 - .L_76)
.L_76:
        /*022c*/ 	.word	0x00000000
        /*0230*/ 	.short	0x0002
        /*0232*/ 	.short	0x0010
        /*0234*/ 	.byte	0x00, 0xf5, 0x21, 0x00


	//----- nvinfo : EIATTR_KPARAM_INFO
	.align		4
.L_77:
        /*0238*/ 	.byte	0x04, 0x17
        /*023a*/ 	.short	(.L_79 - .L_78)
.L_78:
        /*023c*/ 	.word	0x00000000
        /*0240*/ 	.short	0x0001
        /*0242*/ 	.short	0x0008
        /*0244*/ 	.byte	0x00, 0xf5, 0x21, 0x00


	//----- nvinfo : EIATTR_KPARAM_INFO
	.align		4
.L_79:
        /*0248*/ 	.byte	0x04, 0x17
        /*024a*/ 	.short	(.L_81 - .L_80)
.L_80:
        /*024c*/ 	.word	0x00000000
        /*0250*/ 	.short	0x0000
        /*0252*/ 	.short	0x0000
        /*0254*/ 	.byte	0x00, 0xf5, 0x21, 0x00


	//----- nvinfo : EIATTR_SPARSE_MMA_MASK
	.align		4
.L_81:
        /*0258*/ 	.byte	0x03, 0x50
        /*025a*/ 	.short	0x0000


	//----- nvinfo : EIATTR_MAXREG_COUNT
	.align		4
        /*025c*/ 	.byte	0x03, 0x1b
        /*025e*/ 	.short	0x00ff


	//----- nvinfo : EIATTR_MERCURY_ISA_VERSION
	.align		4
        /*0260*/ 	.byte	0x03, 0x5f
        /*0262*/ 	.short	0x0101


	//----- nvinfo : EIATTR_VRC_CTA_INIT_COUNT
	.align		4
        /*0264*/ 	.byte	0x02, 0x4a
	.zero		1
	.zero		1


	//----- nvinfo : EIATTR_EXIT_INSTR_OFFSETS
	.align		4
        /*0268*/ 	.byte	0x04, 0x1c
        /*026a*/ 	.short	(.L_83 - .L_82)


	//   ....[0]....
.L_82:
        /*026c*/ 	.word	0x000000f0


	//----- nvinfo : EIATTR_CBANK_PARAM_SIZE
	.align		4
.L_83:
        /*0270*/ 	.byte	0x03, 0x19
        /*0272*/ 	.short	0x00a4


	//----- nvinfo : EIATTR_PARAM_CBANK
	.align		4
        /*0274*/ 	.byte	0x04, 0x0a
        /*0276*/ 	.short	(.L_85 - .L_84)
	.align		4
.L_84:
        /*0278*/ 	.word	index@(.nv.constant0.sconv_fprop_K64_N64)
        /*027c*/ 	.short	0x0380
        /*027e*/ 	.short	0x00a4


	//----- nvinfo : EIATTR_SW_WAR
	.align		4
.L_85:
        /*0280*/ 	.byte	0x04, 0x36
        /*0282*/ 	.short	(.L_87 - .L_86)
.L_86:
        /*0284*/ 	.word	0x00000008
.L_87:


//--------------------- .nv.callgraph             --------------------------
	.section	.nv.callgraph,"",@"SHT_CUDA_CALLGRAPH"
	.align	4
	.sectionentsize	8
	.align		4
        /*0000*/ 	.word	0x00000000
	.align		4
        /*0004*/ 	.word	0xffffffff
	.align		4
        /*0008*/ 	.word	0x00000000
	.align		4
        /*000c*/ 	.word	0xfffffffe
	.align		4
        /*0010*/ 	.word	0x00000000
	.align		4
        /*0014*/ 	.word	0xfffffffd
	.align		4
        /*0018*/ 	.word	0x00000000
	.align		4
        /*001c*/ 	.word	0xfffffffc


//--------------------- .text.sconv_fprop_K64_N64 --------------------------
	.section	.text.sconv_fprop_K64_N64,"ax",@progbits
	.align	128
        .global         sconv_fprop_K64_N64
        .type           sconv_fprop_K64_N64,@function
        .size           sconv_fprop_K64_N64,(.L_x_1 - sconv_fprop_K64_N64)
        .other          sconv_fprop_K64_N64,@"STO_CUDA_ENTRY STV_DEFAULT"
sconv_fprop_K64_N64:
.text.sconv_fprop_K64_N64:
[----:B------:R-:W-:Y:S01]  /*0000*/  LDC R1, c[0x0][0x37c] ;  /* 0x0000df00ff017b82 */ /* 0x000fe20000000800 */
[----:B------:R-:W0:Y:S01]  /*0010*/  S2R R3, SR_CgaCtaId ;  /* 0x0000000000037919 */ /* 0x000e220000008800 */
[----:B------:R-:W-:Y:S01]  /*0020*/  MOV R0, 0x400 ;  /* 0x0000040000007802 */ /* 0x000fe20000000f00 */
[----:B------:R-:W-:Y:S01]  /*0030*/  IMAD.MOV.U32 R9, RZ, RZ, 0x3f800000 ;  /* 0x3f800000ff097424 */ /* 0x000fe200078e00ff */
[----:B------:R-:W1:Y:S01]  /*0040*/  LDCU.64 UR4, c[0x0][0x358] ;  /* 0x00006b00ff0477ac */ /* 0x000e620008000a00 */
[----:B------:R-:W2:Y:S01]  /*0050*/  S2R R5, SR_TID.X ;  /* 0x0000000000057919 */ /* 0x000ea20000002100 */
[----:B0-----:R-:W-:Y:S02]  /*0060*/  LEA R0, R3, R0, 0x18 ;  /* 0x0000000003007211 */ /* 0x001fe400078ec0ff */
[----:B------:R-:W1:Y:S02]  /*0070*/  LDC.64 R2, c[0x0][0x388] ;  /* 0x0000e200ff027b82 */ /* 0x000e640000000a00 */
[C---:B--2---:R-:W-:Y:S01]  /*0080*/  LEA R6, R5.reuse, R0, 0x2 ;  /* 0x0000000005067211 */ /* 0x044fe200078e10ff */
[----:B------:R-:W-:-:S04]  /*0090*/  IMAD R0, R5, -0x4, R0 ;  /* 0xfffffffc05007824 */ /* 0x000fc800078e0200 */
[----:B------:R-:W-:Y:S01]  /*00a0*/  STS [R6], R9 ;  /* 0x0000000906007388 */ /* 0x000fe20000000800 */
[----:B------:R-:W0:Y:S03]  /*00b0*/  LDC.64 R4, c[0x0][0x380] ;  /* 0x0000e000ff047b82 */ /* 0x000e260000000a00 */
[----:B------:R-:W1:Y:S04]  /*00c0*/  LDS R7, [R0+0xfc] ;  /* 0x0000fc0000077984 */ /* 0x000e680000000800 */
[----:B-1----:R-:W-:Y:S04]  /*00d0*/  STG.E desc[UR4][R2.64], R7 ;  /* 0x0000000702007986 */ /* 0x002fe8000c101904 */
[----:B0-----:R-:W-:Y:S01]  /*00e0*/  STG.E desc[UR4][R4.64], R7 ;  /* 0x0000000704007986 */ /* 0x001fe2000c101904 */
[----:B------:R-:W-:Y:S05]  /*00f0*/  EXIT ;  /* 0x000000000000794d */ /* 0x000fea0003800000 */
.L_x_0:
[----:B------:R-:W-:-:S00]  /*0100*/  BRA `(.L_x_0) ;  /* 0xfffffffc00fc7947 */ /* 0x000fc0000383ffff */
[----:B------:R-:W-:-:S00]  /*0110*/  NOP ;  /* 0x0000000000007918 */ /* 0x000fc00000000000 */
        /* <DEDUP_REMOVED lines=14> */
.L_x_1:


//--------------------- .nv.shared.sconv_fprop_K64_N64 --------------------------
	.section	.nv.shared.sconv_fprop_K64_N64,"aw",@nobits
	.sectionflags	@""
	.align	4
.nv.shared.sconv_fprop_K64_N64:
	.zero		9248


//--------------------- .nv.shared.reserved.0     --------------------------
	.section	.nv.shared.reserved.0,"aw",@nobits
	.weak		__nv_reservedSMEM_offset_0_alias
	.size		__nv_reservedSMEM_offset_0_alias, 0, 64
	.other		__nv_reservedSMEM_offset_0_alias,@"STO_CUDA_RESERVED_SHARED STV_DEFAULT"
__nv_reservedSMEM_offset_0_alias:
	.zero		0
	.zero		64


//--------------------- .nv.constant0.sconv_fprop_K64_N64 --------------------------
	.section	.nv.constant0.sconv_fprop_K64_N64,"a",@progbits
	.sectionflags	@""
	.align	4
.nv.constant0.sconv_fprop_K64_N64:
	.zero		1060


//--------------------- SYMBOLS --------------------------

	.type		.nv.reservedSmem.offset0,@object
	.size		.nv.reservedSmem.offset0,0x4
	.type		.nv.reservedSmem.cap,@object
	.size		.nv.reservedSmem.cap,0x4
